	.headerflags	@"EF_CUDA_TEXMODE_UNIFIED EF_CUDA_64BIT_ADDRESS EF_CUDA_ACCELERATORS EF_CUDA_SM90 EF_CUDA_VIRTUAL_SM(EF_CUDA_SM90)"
	.elftype	@"ET_EXEC"


//--------------------- .nv.info                  --------------------------
	.section	.nv.info,"",@"SHT_CUDA_INFO"
	.align	4


	//----- nvinfo : EIATTR_REGCOUNT
	.align		4
        /*0000*/ 	.byte	0x04, 0x2f
        /*0002*/ 	.short	(.L_3 - .L_2)
	.align		4
.L_2:
        /*0004*/ 	.word	index@(triton_poi_fused__native_batch_norm_legit_no_training_add_max_pool2d_with_indices_13)
        /*0008*/ 	.word	0x0000002e


	//----- nvinfo : EIATTR_MIN_STACK_SIZE
	.align		4
.L_3:
        /*000c*/ 	.byte	0x04, 0x12
        /*000e*/ 	.short	(.L_5 - .L_4)
	.align		4
.L_4:
        /*0010*/ 	.word	index@(triton_poi_fused__native_batch_norm_legit_no_training_add_max_pool2d_with_indices_13)
        /*0014*/ 	.word	0x00000000


	//----- nvinfo : EIATTR_FRAME_SIZE
	.align		4
.L_5:
        /*0018*/ 	.byte	0x04, 0x11
        /*001a*/ 	.short	(.L_7 - .L_6)
	.align		4
.L_6:
        /*001c*/ 	.word	index@(triton_poi_fused__native_batch_norm_legit_no_training_add_max_pool2d_with_indices_13)
        /*0020*/ 	.word	0x00000000


	//----- nvinfo : EIATTR_MIN_STACK_SIZE
	.align		4
.L_7:
        /*0024*/ 	.byte	0x04, 0x12
        /*0026*/ 	.short	(.L_9 - .L_8)
	.align		4
.L_8:
        /*0028*/ 	.word	index@(triton_poi_fused__native_batch_norm_legit_no_training_add_max_pool2d_with_indices_13)
        /*002c*/ 	.word	0x00000000
.L_9:


//--------------------- .nv.info.triton_poi_fused__native_batch_norm_legit_no_training_add_max_pool2d_with_indices_13 --------------------------
	.section	.nv.info.triton_poi_fused__native_batch_norm_legit_no_training_add_max_pool2d_with_indices_13,"",@"SHT_CUDA_INFO"
	.sectionflags	@""
	.align	4


	//----- nvinfo : EIATTR_CUDA_API_VERSION
	.align		4
        /*0000*/ 	.byte	0x04, 0x37
        /*0002*/ 	.short	(.L_11 - .L_10)
.L_10:
        /*0004*/ 	.word	0x0000007c


	//----- nvinfo : EIATTR_KPARAM_INFO
	.align		4
.L_11:
        /*0008*/ 	.byte	0x04, 0x17
        /*000a*/ 	.short	(.L_13 - .L_12)
.L_12:
        /*000c*/ 	.word	0x00000000
        /*0010*/ 	.short	0x0011
        /*0012*/ 	.short	0x0088
        /*0014*/ 	.byte	0x00, 0xf0, 0x11, 0x00


	//----- nvinfo : EIATTR_KPARAM_INFO
	.align		4
.L_13:
        /*0018*/ 	.byte	0x04, 0x17
        /*001a*/ 	.short	(.L_15 - .L_14)
.L_14:
        /*001c*/ 	.word	0x00000000
        /*0020*/ 	.short	0x0010
        /*0022*/ 	.short	0x0080
        /*0024*/ 	.byte	0x00, 0xf4, 0x21, 0x00


	//----- nvinfo : EIATTR_KPARAM_INFO
	.align		4
.L_15:
        /*0028*/ 	.byte	0x04, 0x17
        /*002a*/ 	.short	(.L_17 - .L_16)
.L_16:
        /*002c*/ 	.word	0x00000000
        /*0030*/ 	.short	0x000f
        /*0032*/ 	.short	0x0078
        /*0034*/ 	.byte	0x00, 0xf4, 0x21, 0x00


	//----- nvinfo : EIATTR_KPARAM_INFO
	.align		4
.L_17:
        /*0038*/ 	.byte	0x04, 0x17
        /*003a*/ 	.short	(.L_19 - .L_18)
.L_18:
        /*003c*/ 	.word	0x00000000
        /*0040*/ 	.short	0x000e
        /*0042*/ 	.short	0x0070
        /*0044*/ 	.byte	0x00, 0xf4, 0x21, 0x00


	//----- nvinfo : EIATTR_KPARAM_INFO
	.align		4
.L_19:
        /*0048*/ 	.byte	0x04, 0x17
        /*004a*/ 	.short	(.L_21 - .L_20)
.L_20:
        /*004c*/ 	.word	0x00000000
        /*0050*/ 	.short	0x000d
        /*0052*/ 	.short	0x0068
        /*0054*/ 	.byte	0x00, 0xf4, 0x21, 0x00


	//----- nvinfo : EIATTR_KPARAM_INFO
	.align		4
.L_21:
        /*0058*/ 	.byte	0x04, 0x17
        /*005a*/ 	.short	(.L_23 - .L_22)
.L_22:
        /*005c*/ 	.word	0x00000000
        /*0060*/ 	.short	0x000c
        /*0062*/ 	.short	0x0060
        /*0064*/ 	.byte	0x00, 0xf4, 0x21, 0x00


	//----- nvinfo : EIATTR_KPARAM_INFO
	.align		4
.L_23:
        /*0068*/ 	.byte	0x04, 0x17
        /*006a*/ 	.short	(.L_25 - .L_24)
.L_24:
        /*006c*/ 	.word	0x00000000
        /*0070*/ 	.short	0x000b
        /*0072*/ 	.short	0x0058
        /*0074*/ 	.byte	0x00, 0xf4, 0x21, 0x00


	//----- nvinfo : EIATTR_KPARAM_INFO
	.align		4
.L_25:
        /*0078*/ 	.byte	0x04, 0x17
        /*007a*/ 	.short	(.L_27 - .L_26)
.L_26:
        /*007c*/ 	.word	0x00000000
        /*0080*/ 	.short	0x000a
        /*0082*/ 	.short	0x0050
        /*0084*/ 	.byte	0x00, 0xf4, 0x21, 0x00


	//----- nvinfo : EIATTR_KPARAM_INFO
	.align		4
.L_27:
        /*0088*/ 	.byte	0x04, 0x17
        /*008a*/ 	.short	(.L_29 - .L_28)
.L_28:
        /*008c*/ 	.word	0x00000000
        /*0090*/ 	.short	0x0009
        /*0092*/ 	.short	0x0048
        /*0094*/ 	.byte	0x00, 0xf4, 0x21, 0x00


	//----- nvinfo : EIATTR_KPARAM_INFO
	.align		4
.L_29:
        /*0098*/ 	.byte	0x04, 0x17
        /*009a*/ 	.short	(.L_31 - .L_30)
.L_30:
        /*009c*/ 	.word	0x00000000
        /*00a0*/ 	.short	0x0008
        /*00a2*/ 	.short	0x0040
        /*00a4*/ 	.byte	0x00, 0xf4, 0x21, 0x00


	//----- nvinfo : EIATTR_KPARAM_INFO
	.align		4
.L_31:
        /*00a8*/ 	.byte	0x04, 0x17
        /*00aa*/ 	.short	(.L_33 - .L_32)
.L_32:
        /*00ac*/ 	.word	0x00000000
        /*00b0*/ 	.short	0x0007
        /*00b2*/ 	.short	0x0038
        /*00b4*/ 	.byte	0x00, 0xf4, 0x21, 0x00


	//----- nvinfo : EIATTR_KPARAM_INFO
	.align		4
.L_33:
        /*00b8*/ 	.byte	0x04, 0x17
        /*00ba*/ 	.short	(.L_35 - .L_34)
.L_34:
        /*00bc*/ 	.word	0x00000000
        /*00c0*/ 	.short	0x0006
        /*00c2*/ 	.short	0x0030
        /*00c4*/ 	.byte	0x00, 0xf4, 0x21, 0x00


	//----- nvinfo : EIATTR_KPARAM_INFO
	.align		4
.L_35:
        /*00c8*/ 	.byte	0x04, 0x17
        /*00ca*/ 	.short	(.L_37 - .L_36)
.L_36:
        /*00cc*/ 	.word	0x00000000
        /*00d0*/ 	.short	0x0005
        /*00d2*/ 	.short	0x0028
        /*00d4*/ 	.byte	0x00, 0xf4, 0x21, 0x00


	//----- nvinfo : EIATTR_KPARAM_INFO
	.align		4
.L_37:
        /*00d8*/ 	.byte	0x04, 0x17
        /*00da*/ 	.short	(.L_39 - .L_38)
.L_38:
        /*00dc*/ 	.word	0x00000000
        /*00e0*/ 	.short	0x0004
        /*00e2*/ 	.short	0x0020
        /*00e4*/ 	.byte	0x00, 0xf4, 0x21, 0x00


	//----- nvinfo : EIATTR_KPARAM_INFO
	.align		4
.L_39:
        /*00e8*/ 	.byte	0x04, 0x17
        /*00ea*/ 	.short	(.L_41 - .L_40)
.L_40:
        /*00ec*/ 	.word	0x00000000
        /*00f0*/ 	.short	0x0003
        /*00f2*/ 	.short	0x0018
        /*00f4*/ 	.byte	0x00, 0xf4, 0x21, 0x00


	//----- nvinfo : EIATTR_KPARAM_INFO
	.align		4
.L_41:
        /*00f8*/ 	.byte	0x04, 0x17
        /*00fa*/ 	.short	(.L_43 - .L_42)
.L_42:
        /*00fc*/ 	.word	0x00000000
        /*0100*/ 	.short	0x0002
        /*0102*/ 	.short	0x0010
        /*0104*/ 	.byte	0x00, 0xf4, 0x21, 0x00


	//----- nvinfo : EIATTR_KPARAM_INFO
	.align		4
.L_43:
        /*0108*/ 	.byte	0x04, 0x17
        /*010a*/ 	.short	(.L_45 - .L_44)
.L_44:
        /*010c*/ 	.word	0x00000000
        /*0110*/ 	.short	0x0001
        /*0112*/ 	.short	0x0008
        /*0114*/ 	.byte	0x00, 0xf4, 0x21, 0x00


	//----- nvinfo : EIATTR_KPARAM_INFO
	.align		4
.L_45:
        /*0118*/ 	.byte	0x04, 0x17
        /*011a*/ 	.short	(.L_47 - .L_46)
.L_46:
        /*011c*/ 	.word	0x00000000
        /*0120*/ 	.short	0x0000
        /*0122*/ 	.short	0x0000
        /*0124*/ 	.byte	0x00, 0xf4, 0x21, 0x00


	//----- nvinfo : EIATTR_SPARSE_MMA_MASK
	.align		4
.L_47:
        /*0128*/ 	.byte	0x03, 0x50
        /*012a*/ 	.short	0x0000


	//----- nvinfo : EIATTR_MAXREG_COUNT
	.align		4
        /*012c*/ 	.byte	0x03, 0x1b
        /*012e*/ 	.short	0x00ff


	//----- nvinfo : EIATTR_EXIT_INSTR_OFFSETS
	.align		4
        /*0130*/ 	.byte	0x04, 0x1c
        /*0132*/ 	.short	(.L_49 - .L_48)


	//   ....[0]....
.L_48:
        /*0134*/ 	.word	0x00000e10


	//----- nvinfo : EIATTR_REQNTID
	.align		4
.L_49:
        /*0138*/ 	.byte	0x04, 0x10
        /*013a*/ 	.short	(.L_51 - .L_50)
.L_50:
        /*013c*/ 	.word	0x00000080
        /*0140*/ 	.word	0x00000001
        /*0144*/ 	.word	0x00000001


	//----- nvinfo : EIATTR_CBANK_PARAM_SIZE
	.align		4
.L_51:
        /*0148*/ 	.byte	0x03, 0x19
        /*014a*/ 	.short	0x008c


	//----- nvinfo : EIATTR_PARAM_CBANK
	.align		4
        /*014c*/ 	.byte	0x04, 0x0a
        /*014e*/ 	.short	(.L_53 - .L_52)
	.align		4
.L_52:
        /*0150*/ 	.word	index@(.nv.constant0.triton_poi_fused__native_batch_norm_legit_no_training_add_max_pool2d_with_indices_13)
        /*0154*/ 	.short	0x0210
        /*0156*/ 	.short	0x008c


	//----- nvinfo : EIATTR_SW_WAR
	.align		4
.L_53:
        /*0158*/ 	.byte	0x04, 0x36
        /*015a*/ 	.short	(.L_55 - .L_54)
.L_54:
        /*015c*/ 	.word	0x00000008
.L_55:


//--------------------- .nv.callgraph             --------------------------
	.section	.nv.callgraph,"",@"SHT_CUDA_CALLGRAPH"
	.align	4
	.sectionentsize	8
	.align		4
        /*0000*/ 	.word	0x00000000
	.align		4
        /*0004*/ 	.word	0xffffffff
	.align		4
        /*0008*/ 	.word	0x00000000
	.align		4
        /*000c*/ 	.word	0xfffffffe
	.align		4
        /*0010*/ 	.word	0x00000000
	.align		4
        /*0014*/ 	.word	0xfffffffd
	.align		4
        /*0018*/ 	.word	0x00000000
	.align		4
        /*001c*/ 	.word	0xfffffffc


//--------------------- .nv.constant4             --------------------------
	.section	.nv.constant4,"a",@progbits
	.align	8
	.align		8
.nv.constant4:
        /*0000*/ 	.dword	_$_str
	.align		8
        /*0008*/ 	.dword	_$_str_$_2


//--------------------- .text.triton_poi_fused__native_batch_norm_legit_no_training_add_max_pool2d_with_indices_13 --------------------------
	.section	.text.triton_poi_fused__native_batch_norm_legit_no_training_add_max_pool2d_with_indices_13,"ax",@progbits
	.align	128
        .global         triton_poi_fused__native_batch_norm_legit_no_training_add_max_pool2d_with_indices_13
        .type           triton_poi_fused__native_batch_norm_legit_no_training_add_max_pool2d_with_indices_13,@function
        .size           triton_poi_fused__native_batch_norm_legit_no_training_add_max_pool2d_with_indices_13,(.L_x_1 - triton_poi_fused__native_batch_norm_legit_no_training_add_max_pool2d_with_indices_13)
        .other          triton_poi_fused__native_batch_norm_legit_no_training_add_max_pool2d_with_indices_13,@"STO_CUDA_ENTRY STV_DEFAULT"
triton_poi_fused__native_batch_norm_legit_no_training_add_max_pool2d_with_indices_13:
.text.triton_poi_fused__native_batch_norm_legit_no_training_add_max_pool2d_with_indices_13:
[----:B------:R-:W-:Y:S01]  /*0000*/  LDC R1, c[0x0][0x28] ;  /* 0x00000a00ff017b82 */ /* 0x000fe20000000800 */
[----:B------:R-:W1:Y:S07]  /*0010*/  S2R R0, SR_TID.X ;  /* 0x0000000000007919 */ /* 0x000e6e0000002100 */
[----:B------:R-:W2:Y:S01]  /*0020*/  LDC.64 R32, c[0x0][0x220] ;  /* 0x00008800ff207b82 */ /* 0x000ea20000000a00 */
[----:B------:R-:W-:Y:S01]  /*0030*/  ULDC.64 UR4, c[0x0][0x208] ;  /* 0x0000820000047ab9 */ /* 0x000fe20000000a00 */
[----:B------:R-:W-:Y:S01]  /*0040*/  ULDC.64 UR6, c[0x0][0x288] ;  /* 0x0000a20000067ab9 */ /* 0x000fe20000000a00 */
[----:B------:R-:W3:Y:S05]  /*0050*/  S2R R5, SR_CTAID.X ;  /* 0x0000000000057919 */ /* 0x000eea0000002500 */
[----:B------:R-:W4:Y:S08]  /*0060*/  LDC.64 R8, c[0x0][0x248] ;  /* 0x00009200ff087b82 */ /* 0x000f300000000a00 */
[----:B------:R-:W5:Y:S08]  /*0070*/  LDC.64 R40, c[0x0][0x210] ;  /* 0x00008400ff287b82 */ /* 0x000f700000000a00 */
[----:B------:R-:W5:Y:S01]  /*0080*/  LDC.64 R36, c[0x0][0x218] ;  /* 0x00008600ff247b82 */ /* 0x000f620000000a00 */
[----:B-1----:R-:W-:-:S07]  /*0090*/  SHF.L.U32 R0, R0, 0x2, RZ ;  /* 0x0000000200007819 */ /* 0x002fce00000006ff */
[----:B------:R-:W1:Y:S01]  /*00a0*/  LDC.64 R12, c[0x0][0x238] ;  /* 0x00008e00ff0c7b82 */ /* 0x000e620000000a00 */
[----:B---3--:R-:W-:Y:S02]  /*00b0*/  SHF.R.S32.HI R3, RZ, 0x16, R5 ;  /* 0x00000016ff037819 */ /* 0x008fe40000011405 */
[----:B------:R-:W-:Y:S02]  /*00c0*/  LOP3.LUT R0, R0, 0x1fc, RZ, 0xc0, !PT ;  /* 0x000001fc00007812 */ /* 0x000fe400078ec0ff */
[----:B------:R-:W-:-:S03]  /*00d0*/  SGXT R3, R3, 0x1 ;  /* 0x000000010303781a */ /* 0x000fc60000000200 */
[----:B------:R-:W3:Y:S01]  /*00e0*/  LDC.64 R24, c[0x0][0x258] ;  /* 0x00009600ff187b82 */ /* 0x000ee20000000a00 */
[----:B------:R-:W-:-:S04]  /*00f0*/  LEA R2, R5, R0, 0x9 ;  /* 0x0000000005027211 */ /* 0x000fc800078e48ff */
[----:B------:R-:W-:-:S03]  /*0100*/  LEA.HI R3, R3, R2, RZ, 0x6 ;  /* 0x0000000203037211 */ /* 0x000fc600078f30ff */
[----:B------:R-:W3:Y:S01]  /*0110*/  LDC.64 R4, c[0x0][0x240] ;  /* 0x00009000ff047b82 */ /* 0x000ee20000000a00 */
[----:B------:R-:W-:-:S04]  /*0120*/  LOP3.LUT R3, R3, 0xffffffc0, RZ, 0xc0, !PT ;  /* 0xffffffc003037812 */ /* 0x000fc800078ec0ff */
[----:B------:R-:W-:-:S05]  /*0130*/  IADD3 R0, R2, -R3, RZ ;  /* 0x8000000302007210 */ /* 0x000fca0007ffe0ff */
[----:B--2---:R-:W-:-:S06]  /*0140*/  IMAD.WIDE R32, R0, 0x4, R32 ;  /* 0x0000000400207825 */ /* 0x004fcc00078e0220 */
[----:B------:R-:W2:Y:S01]  /*0150*/  LDG.E.EL.128 R32, desc[UR4][R32.64] ;  /* 0x0000000420207981 */ /* 0x000ea2000c2e1d00 */
[----:B----4-:R-:W-:-:S06]  /*0160*/  IMAD.WIDE R8, R0, 0x4, R8 ;  /* 0x0000000400087825 */ /* 0x010fcc00078e0208 */
[----:B------:R-:W4:Y:S01]  /*0170*/  LDG.E.EL.128 R8, desc[UR4][R8.64] ;  /* 0x0000000408087981 */ /* 0x000f22000c2e1d00 */
[----:B-----5:R-:W-:-:S04]  /*0180*/  IMAD.WIDE R40, R2, 0x4, R40 ;  /* 0x0000000402287825 */ /* 0x020fc800078e0228 */
[----:B0-----:R-:W-:Y:S02]  /*0190*/  IMAD.WIDE R36, R0, 0x4, R36 ;  /* 0x0000000400247825 */ /* 0x001fe400078e0224 */
[----:B------:R-:W5:Y:S04]  /*01a0*/  LDG.E.128 R40, desc[UR4][R40.64] ;  /* 0x0000000428287981 */ /* 0x000f68000c1e1d00 */
[----:B------:R-:W5:Y:S01]  /*01b0*/  LDG.E.EL.128 R36, desc[UR4][R36.64] ;  /* 0x0000000424247981 */ /* 0x000f62000c2e1d00 */
[----:B-1----:R-:W-:-:S04]  /*01c0*/  IMAD.WIDE R12, R2, 0x4, R12 ;  /* 0x00000004020c7825 */ /* 0x002fc800078e020c */
[----:B---3--:R-:W-:Y:S02]  /*01d0*/  IMAD.WIDE R4, R0, 0x4, R4 ;  /* 0x0000000400047825 */ /* 0x008fe400078e0204 */
[----:B------:R-:W3:Y:S04]  /*01e0*/  LDG.E.128 R12, desc[UR4][R12.64] ;  /* 0x000000040c0c7981 */ /* 0x000ee8000c1e1d00 */
[----:B------:R-:W3:Y:S01]  /*01f0*/  LDG.E.EL.128 R4, desc[UR4][R4.64] ;  /* 0x0000000404047981 */ /* 0x000ee2000c2e1d00 */
[----:B------:R-:W-:Y:S01]  /*0200*/  HFMA2.MMA R3, -RZ, RZ, 1.625, 0 ;  /* 0x3e800000ff037435 */ /* 0x000fe200000001ff */
[----:B--2---:R-:W-:Y:S01]  /*0210*/  FADD R35, R35, 9.9999997473787516356e-06 ;  /* 0x3727c5ac23237421 */ /* 0x004fe20000000000 */
[----:B------:R-:W-:-:S03]  /*0220*/  FADD R34, R34, 9.9999997473787516356e-06 ;  /* 0x3727c5ac22227421 */ /* 0x000fc60000000000 */
[----:B------:R-:W0:Y:S01]  /*0230*/  MUFU.SQRT R18, R35 ;  /* 0x0000002300127308 */ /* 0x000e220000002000 */
[----:B----4-:R-:W-:Y:S01]  /*0240*/  FADD R17, R10, 9.9999997473787516356e-06 ;  /* 0x3727c5ac0a117421 */ /* 0x010fe20000000000 */
[----:B------:R-:W-:-:S06]  /*0250*/  FADD R16, R11, 9.9999997473787516356e-06 ;  /* 0x3727c5ac0b107421 */ /* 0x000fcc0000000000 */
[----:B------:R-:W1:Y:S01]  /*0260*/  MUFU.SQRT R19, R34 ;  /* 0x0000002200137308 */ /* 0x000e620000002000 */
[----:B-----5:R-:W-:Y:S01]  /*0270*/  FADD R11, R42, -R38 ;  /* 0x800000262a0b7221 */ /* 0x020fe20000000000 */
[----:B0-----:R-:W-:-:S06]  /*0280*/  FSETP.GT.AND P3, PT, R18, 8.50705917302346158658e+37, PT ;  /* 0x7e8000001200780b */ /* 0x001fcc0003f64000 */
[----:B------:R-:W0:Y:S01]  /*0290*/  MUFU.SQRT R17, R17 ;  /* 0x0000001100117308 */ /* 0x000e220000002000 */
[----:B------:R-:W-:Y:S01]  /*02a0*/  FSETP.GEU.AND P5, PT, R18, 1.175494350822287508e-38, PT ;  /* 0x008000001200780b */ /* 0x000fe20003fae000 */
[----:B------:R-:W-:Y:S01]  /*02b0*/  FADD R39, R43, -R39 ;  /* 0x800000272b277221 */ /* 0x000fe20000000000 */
[----:B------:R-:W-:Y:S01]  /*02c0*/  FSEL R23, R3, 1, P3 ;  /* 0x3f80000003177808 */ /* 0x000fe20001800000 */
[----:B------:R-:W-:-:S04]  /*02d0*/  IMAD.WIDE R24, R0, 0x4, R24 ;  /* 0x0000000400187825 */ /* 0x000fc800078e0218 */
[----:B------:R-:W-:Y:S01]  /*02e0*/  FADD R33, R33, 9.9999997473787516356e-06 ;  /* 0x3727c5ac21217421 */ /* 0x000fe20000000000 */
[----:B------:R-:W-:Y:S01]  /*02f0*/  FADD R32, R32, 9.9999997473787516356e-06 ;  /* 0x3727c5ac20207421 */ /* 0x000fe20000000000 */
[C---:B-1----:R-:W-:Y:S01]  /*0300*/  FSETP.GT.AND P2, PT, R19.reuse, 8.50705917302346158658e+37, PT ;  /* 0x7e8000001300780b */ /* 0x042fe20003f44000 */
[----:B------:R-:W1:Y:S01]  /*0310*/  MUFU.SQRT R16, R16 ;  /* 0x0000001000107308 */ /* 0x000e620000002000 */
[----:B------:R-:W-:Y:S01]  /*0320*/  FSETP.GEU.AND P4, PT, R19, 1.175494350822287508e-38, PT ;  /* 0x008000001300780b */ /* 0x000fe20003f8e000 */
[----:B---3--:R-:W-:Y:S01]  /*0330*/  FADD R15, R15, -R7 ;  /* 0x800000070f0f7221 */ /* 0x008fe20000000000 */
[----:B------:R-:W-:Y:S01]  /*0340*/  FSEL R21, R3, 1, P2 ;  /* 0x3f80000003157808 */ /* 0x000fe20001000000 */
[----:B------:R-:W-:Y:S01]  /*0350*/  @P3 FMUL R18, R18, 0.25 ;  /* 0x3e80000012123820 */ /* 0x000fe20000400000 */
[----:B------:R-:W-:Y:S01]  /*0360*/  FADD R7, R14, -R6 ;  /* 0x800000060e077221 */ /* 0x000fe20000000000 */
[----:B------:R-:W-:Y:S01]  /*0370*/  @!P5 FMUL R23, R23, 16777216 ;  /* 0x4b8000001717d820 */ /* 0x000fe20000400000 */
[C---:B0-----:R-:W-:Y:S01]  /*0380*/  FSETP.GT.AND P1, PT, R17.reuse, 8.50705917302346158658e+37, PT ;  /* 0x7e8000001100780b */ /* 0x041fe20003f24000 */
[----:B------:R-:W-:Y:S01]  /*0390*/  @!P5 FMUL R18, R18, 16777216 ;  /* 0x4b8000001212d820 */ /* 0x000fe20000400000 */
[----:B------:R-:W-:Y:S01]  /*03a0*/  FSETP.GEU.AND P0, PT, R17, 1.175494350822287508e-38, PT ;  /* 0x008000001100780b */ /* 0x000fe20003f0e000 */
[----:B------:R-:W2:Y:S01]  /*03b0*/  LDG.E.EL.128 R24, desc[UR4][R24.64] ;  /* 0x0000000418187981 */ /* 0x000ea2000c2e1d00 */
[----:B------:R-:W-:Y:S01]  /*03c0*/  FSEL R14, R3, 1, P1 ;  /* 0x3f800000030e7808 */ /* 0x000fe20000800000 */
[----:B------:R-:W-:Y:S01]  /*03d0*/  @P2 FMUL R19, R19, 0.25 ;  /* 0x3e80000013132820 */ /* 0x000fe20000400000 */
[----:B------:R-:W-:Y:S01]  /*03e0*/  FADD R5, R13, -R5 ;  /* 0x800000050d057221 */ /* 0x000fe20000000000 */
[----:B------:R-:W0:Y:S01]  /*03f0*/  MUFU.RCP R18, R18 ;  /* 0x0000001200127308 */ /* 0x000e220000001000 */
[----:B------:R-:W-:Y:S01]  /*0400*/  @!P4 FMUL R21, R21, 16777216 ;  /* 0x4b8000001515c820 */ /* 0x000fe20000400000 */
[----:B------:R-:W-:Y:S01]  /*0410*/  @!P4 FMUL R19, R19, 16777216 ;  /* 0x4b8000001313c820 */ /* 0x000fe20000400000 */
[----:B-1----:R-:W-:Y:S01]  /*0420*/  FSETP.GT.AND P2, PT, R16, 8.50705917302346158658e+37, PT ;  /* 0x7e8000001000780b */ /* 0x002fe20003f44000 */
[----:B------:R-:W-:Y:S01]  /*0430*/  FADD R8, R8, 9.9999997473787516356e-06 ;  /* 0x3727c5ac08087421 */ /* 0x000fe20000000000 */
[----:B------:R-:W-:Y:S01]  /*0440*/  FSETP.GEU.AND P3, PT, R16, 1.175494350822287508e-38, PT ;  /* 0x008000001000780b */ /* 0x000fe20003f6e000 */
[----:B------:R-:W-:Y:S01]  /*0450*/  @P1 FMUL R17, R17, 0.25 ;  /* 0x3e80000011111820 */ /* 0x000fe20000400000 */
[----:B------:R-:W-:Y:S01]  /*0460*/  FSEL R13, R3, 1, P2 ;  /* 0x3f800000030d7808 */ /* 0x000fe20001000000 */
[----:B------:R1:W3:Y:S01]  /*0470*/  MUFU.RCP R10, R19 ;  /* 0x00000013000a7308 */ /* 0x0002e20000001000 */
[----:B------:R-:W-:Y:S01]  /*0480*/  @!P0 FMUL R14, R14, 16777216 ;  /* 0x4b8000000e0e8820 */ /* 0x000fe20000400000 */
[----:B------:R-:W-:Y:S01]  /*0490*/  @!P0 FMUL R17, R17, 16777216 ;  /* 0x4b80000011118820 */ /* 0x000fe20000400000 */
[----:B------:R-:W-:Y:S01]  /*04a0*/  FADD R37, R41, -R37 ;  /* 0x8000002529257221 */ /* 0x000fe20000000000 */
[----:B0-----:R-:W-:-:S04]  /*04b0*/  FMUL R20, R18, R23 ;  /* 0x0000001712147220 */ /* 0x001fc80000400000 */
[----:B------:R-:W0:Y:S01]  /*04c0*/  MUFU.RCP R17, R17 ;  /* 0x0000001100117308 */ /* 0x000e220000001000 */
[----:B-1----:R-:W1:Y:S01]  /*04d0*/  LDC.64 R18, c[0x0][0x228] ;  /* 0x00008a00ff127b82 */ /* 0x002e620000000a00 */
[----:B------:R-:W-:Y:S01]  /*04e0*/  @P2 FMUL R16, R16, 0.25 ;  /* 0x3e80000010102820 */ /* 0x000fe20000400000 */
[----:B------:R-:W-:-:S03]  /*04f0*/  @!P3 FMUL R13, R13, 16777216 ;  /* 0x4b8000000d0db820 */ /* 0x000fc60000400000 */
[----:B------:R-:W-:Y:S01]  /*0500*/  @!P3 FMUL R16, R16, 16777216 ;  /* 0x4b8000001010b820 */ /* 0x000fe20000400000 */
[----:B---3--:R-:W-:-:S03]  /*0510*/  FMUL R10, R10, R21 ;  /* 0x000000150a0a7220 */ /* 0x008fc60000400000 */
[----:B------:R-:W3:Y:S01]  /*0520*/  MUFU.RCP R6, R16 ;  /* 0x0000001000067308 */ /* 0x000ee20000001000 */
[----:B------:R-:W-:Y:S01]  /*0530*/  FMUL R11, R10, R11 ;  /* 0x0000000b0a0b7220 */ /* 0x000fe20000400000 */
[----:B------:R-:W-:Y:S02]  /*0540*/  FMUL R10, R20, R39 ;  /* 0x00000027140a7220 */ /* 0x000fe40000400000 */
[----:B------:R-:W4:Y:S01]  /*0550*/  LDC.64 R20, c[0x0][0x230] ;  /* 0x00008c00ff147b82 */ /* 0x000f220000000a00 */
[----:B0-----:R-:W-:-:S04]  /*0560*/  FMUL R14, R17, R14 ;  /* 0x0000000e110e7220 */ /* 0x001fc80000400000 */
[----:B------:R-:W-:Y:S01]  /*0570*/  FMUL R7, R14, R7 ;  /* 0x000000070e077220 */ /* 0x000fe20000400000 */
[----:B-1----:R-:W-:-:S04]  /*0580*/  IMAD.WIDE R28, R0, 0x4, R18 ;  /* 0x00000004001c7825 */ /* 0x002fc800078e0212 */
[----:B---3--:R-:W-:Y:S02]  /*0590*/  FMUL R6, R6, R13 ;  /* 0x0000000d06067220 */ /* 0x008fe40000400000 */
[----:B------:R-:W3:Y:S01]  /*05a0*/  LDG.E.EL.128 R28, desc[UR4][R28.64] ;  /* 0x000000041c1c7981 */ /* 0x000ee2000c2e1d00 */
[C---:B----4-:R-:W-:Y:S02]  /*05b0*/  IMAD.WIDE R34, R0.reuse, 0x4, R20 ;  /* 0x0000000400227825 */ /* 0x050fe400078e0214 */
[----:B------:R-:W0:Y:S03]  /*05c0*/  LDC.64 R20, c[0x0][0x250] ;  /* 0x00009400ff147b82 */ /* 0x000e260000000a00 */
[----:B------:R-:W3:Y:S01]  /*05d0*/  LDG.E.EL.128 R16, desc[UR4][R34.64] ;  /* 0x0000000422107981 */ /* 0x000ee2000c2e1d00 */
[----:B0-----:R-:W-:-:S06]  /*05e0*/  IMAD.WIDE R20, R0, 0x4, R20 ;  /* 0x0000000400147825 */ /* 0x001fcc00078e0214 */
[----:B------:R-:W2:Y:S01]  /*05f0*/  LDG.E.EL.128 R20, desc[UR4][R20.64] ;  /* 0x0000000414147981 */ /* 0x000ea2000c2e1d00 */
[----:B---3--:R-:W-:Y:S01]  /*0600*/  FFMA R18, R30, R11, R18 ;  /* 0x0000000b1e127223 */ /* 0x008fe20000000012 */
[----:B------:R-:W-:Y:S01]  /*0610*/  FFMA R19, R31, R10, R19 ;  /* 0x0000000a1f137223 */ /* 0x000fe20000000013 */
[----:B------:R-:W-:Y:S01]  /*0620*/  FMUL R30, R6, R15 ;  /* 0x0000000f061e7220 */ /* 0x000fe20000400000 */
[----:B------:R-:W0:Y:S08]  /*0630*/  MUFU.SQRT R10, R32 ;  /* 0x00000020000a7308 */ /* 0x000e300000002000 */
[----:B------:R1:W3:Y:S02]  /*0640*/  MUFU.SQRT R6, R33 ;  /* 0x0000002100067308 */ /* 0x0002e40000002000 */
[----:B-1----:R-:W1:Y:S02]  /*0650*/  LDC.64 R32, c[0x0][0x268] ;  /* 0x00009a00ff207b82 */ /* 0x002e640000000a00 */
[----:B-1----:R-:W-:-:S06]  /*0660*/  IMAD.WIDE R32, R0, 0x4, R32 ;  /* 0x0000000400207825 */ /* 0x002fcc00078e0220 */
[----:B------:R-:W4:Y:S01]  /*0670*/  LDG.E.EL.128 R32, desc[UR4][R32.64] ;  /* 0x0000000420207981 */ /* 0x000f22000c2e1d00 */
[C---:B0-----:R-:W-:Y:S02]  /*0680*/  FSETP.GT.AND P0, PT, R10.reuse, 8.50705917302346158658e+37, PT ;  /* 0x7e8000000a00780b */ /* 0x041fe40003f04000 */
[----:B------:R-:W-:-:S11]  /*0690*/  FSETP.GEU.AND P2, PT, R10, 1.175494350822287508e-38, PT ;  /* 0x008000000a00780b */ /* 0x000fd60003f4e000 */
[----:B------:R-:W-:-:S04]  /*06a0*/  @P0 FMUL R10, R10, 0.25 ;  /* 0x3e8000000a0a0820 */ /* 0x000fc80000400000 */
[----:B------:R-:W-:-:S06]  /*06b0*/  @!P2 FMUL R10, R10, 16777216 ;  /* 0x4b8000000a0aa820 */ /* 0x000fcc0000400000 */
[----:B------:R-:W0:Y:S01]  /*06c0*/  MUFU.RCP R10, R10 ;  /* 0x0000000a000a7308 */ /* 0x000e220000001000 */
[----:B------:R-:W-:Y:S01]  /*06d0*/  FSEL R11, R3, 1, P0 ;  /* 0x3f800000030b7808 */ /* 0x000fe20000000000 */
[----:B--2---:R-:W-:Y:S01]  /*06e0*/  FFMA R30, R23, R30, R27 ;  /* 0x0000001e171e7223 */ /* 0x004fe2000000001b */
[----:B------:R-:W-:Y:S01]  /*06f0*/  FFMA R23, R22, R7, R26 ;  /* 0x0000000716177223 */ /* 0x000fe2000000001a */
[----:B---3--:R-:W-:Y:S01]  /*0700*/  FSETP.GT.AND P1, PT, R6, 8.50705917302346158658e+37, PT ;  /* 0x7e8000000600780b */ /* 0x008fe20003f24000 */
[----:B------:R-:W-:Y:S01]  /*0710*/  FADD R4, R12, -R4 ;  /* 0x800000040c047221 */ /* 0x000fe20000000000 */
[----:B------:R-:W-:Y:S01]  /*0720*/  @!P2 FMUL R11, R11, 16777216 ;  /* 0x4b8000000b0ba820 */ /* 0x000fe20000400000 */
[----:B------:R-:W-:Y:S01]  /*0730*/  FSETP.GEU.AND P3, PT, R6, 1.175494350822287508e-38, PT ;  /* 0x008000000600780b */ /* 0x000fe20003f6e000 */
[----:B------:R-:W1:Y:S02]  /*0740*/  LDC.64 R26, c[0x0][0x260] ;  /* 0x00009800ff1a7b82 */ /* 0x000e640000000a00 */
[----:B0-----:R-:W-:Y:S01]  /*0750*/  FMUL R22, R10, R11 ;  /* 0x0000000b0a167220 */ /* 0x001fe20000400000 */
[----:B------:R-:W-:-:S04]  /*0760*/  FADD R10, R9, 9.9999997473787516356e-06 ;  /* 0x3727c5ac090a7421 */ /* 0x000fc80000000000 */
[----:B------:R-:W0:Y:S02]  /*0770*/  MUFU.SQRT R9, R10 ;  /* 0x0000000a00097308 */ /* 0x000e240000002000 */
[----:B------:R-:W-:Y:S01]  /*0780*/  @P1 FMUL R6, R6, 0.25 ;  /* 0x3e80000006061820 */ /* 0x000fe20000400000 */
[----:B------:R-:W-:Y:S02]  /*0790*/  FSEL R7, R3, 1, P1 ;  /* 0x3f80000003077808 */ /* 0x000fe40000800000 */
[C---:B0-----:R-:W-:Y:S02]  /*07a0*/  FSETP.GT.AND P0, PT, R9.reuse, 8.50705917302346158658e+37, PT ;  /* 0x7e8000000900780b */ /* 0x041fe40003f04000 */
[----:B------:R-:W-:Y:S01]  /*07b0*/  FSETP.GEU.AND P1, PT, R9, 1.175494350822287508e-38, PT ;  /* 0x008000000900780b */ /* 0x000fe20003f2e000 */
[----:B------:R-:W-:-:S04]  /*07c0*/  @!P3 FMUL R6, R6, 16777216 ;  /* 0x4b8000000606b820 */ /* 0x000fc80000400000 */
[----:B------:R-:W-:Y:S06]  /*07d0*/  MUFU.RCP R14, R6 ;  /* 0x00000006000e7308 */ /* 0x000fec0000001000 */
[----:B------:R-:W-:Y:S02]  /*07e0*/  @P0 FMUL R9, R9, 0.25 ;  /* 0x3e80000009090820 */ /* 0x000fe40000400000 */
[----:B------:R-:W0:Y:S02]  /*07f0*/  MUFU.SQRT R6, R8 ;  /* 0x0000000800067308 */ /* 0x000e240000002000 */
[----:B------:R-:W-:-:S06]  /*0800*/  @!P1 FMUL R9, R9, 16777216 ;  /* 0x4b80000009099820 */ /* 0x000fcc0000400000 */
[----:B------:R-:W2:Y:S01]  /*0810*/  MUFU.RCP R9, R9 ;  /* 0x0000000900097308 */ /* 0x000ea20000001000 */
[----:B------:R-:W-:Y:S01]  /*0820*/  FSEL R12, R3, 1, P0 ;  /* 0x3f800000030c7808 */ /* 0x000fe20000000000 */
[----:B------:R-:W-:-:S04]  /*0830*/  @!P3 FMUL R7, R7, 16777216 ;  /* 0x4b8000000707b820 */ /* 0x000fc80000400000 */
[----:B------:R-:W-:Y:S01]  /*0840*/  @!P1 FMUL R12, R12, 16777216 ;  /* 0x4b8000000c0c9820 */ /* 0x000fe20000400000 */
[----:B0-----:R-:W-:Y:S01]  /*0850*/  FSETP.GT.AND P6, PT, R6, 8.50705917302346158658e+37, PT ;  /* 0x7e8000000600780b */ /* 0x001fe20003fc4000 */
[----:B------:R-:W-:Y:S01]  /*0860*/  FMUL R14, R14, R7 ;  /* 0x000000070e0e7220 */ /* 0x000fe20000400000 */
[----:B------:R-:W-:Y:S01]  /*0870*/  FADD R7, R40, -R36 ;  /* 0x8000002428077221 */ /* 0x000fe20000000000 */
[----:B------:R-:W-:Y:S01]  /*0880*/  FSETP.GEU.AND P5, PT, R6, 1.175494350822287508e-38, PT ;  /* 0x008000000600780b */ /* 0x000fe20003fae000 */
[----:B--2---:R-:W-:Y:S02]  /*0890*/  FMUL R12, R9, R12 ;  /* 0x0000000c090c7220 */ /* 0x004fe40000400000 */
[----:B------:R-:W-:Y:S01]  /*08a0*/  FMUL R7, R22, R7 ;  /* 0x0000000716077220 */ /* 0x000fe20000400000 */
[----:B------:R-:W-:Y:S01]  /*08b0*/  FMUL R14, R14, R37 ;  /* 0x000000250e0e7220 */ /* 0x000fe20000400000 */
[----:B------:R-:W0:Y:S01]  /*08c0*/  LDC.64 R8, c[0x0][0x278] ;  /* 0x00009e00ff087b82 */ /* 0x000e220000000a00 */
[----:B------:R-:W-:-:S04]  /*08d0*/  FMUL R22, R12, R5 ;  /* 0x000000050c167220 */ /* 0x000fc80000400000 */
[----:B------:R-:W-:-:S04]  /*08e0*/  @P6 FMUL R6, R6, 0.25 ;  /* 0x3e80000006066820 */ /* 0x000fc80000400000 */
[----:B------:R-:W-:Y:S01]  /*08f0*/  @!P5 FMUL R6, R6, 16777216 ;  /* 0x4b8000000606d820 */ /* 0x000fe20000400000 */
[----:B------:R-:W-:Y:S02]  /*0900*/  FFMA R17, R29, R14, R17 ;  /* 0x0000000e1d117223 */ /* 0x000fe40000000011 */
[----:B------:R-:W2:Y:S03]  /*0910*/  LDC.64 R14, c[0x0][0x270] ;  /* 0x00009c00ff0e7b82 */ /* 0x000ea60000000a00 */
[----:B------:R-:W3:Y:S01]  /*0920*/  MUFU.RCP R6, R6 ;  /* 0x0000000600067308 */ /* 0x000ee20000001000 */
[----:B------:R-:W-:-:S05]  /*0930*/  FSEL R5, R3, 1, P6 ;  /* 0x3f80000003057808 */ /* 0x000fca0003000000 */
[----:B------:R-:W-:Y:S01]  /*0940*/  @!P5 FMUL R5, R5, 16777216 ;  /* 0x4b8000000505d820 */ /* 0x000fe20000400000 */
[----:B------:R-:W-:-:S03]  /*0950*/  FFMA R22, R21, R22, R25 ;  /* 0x0000001615167223 */ /* 0x000fc60000000019 */
[----:B---3--:R-:W-:-:S04]  /*0960*/  FMUL R5, R6, R5 ;  /* 0x0000000506057220 */ /* 0x008fc80000400000 */
[----:B------:R-:W-:Y:S01]  /*0970*/  FMUL R25, R5, R4 ;  /* 0x0000000405197220 */ /* 0x000fe20000400000 */
[----:B-1----:R-:W-:-:S04]  /*0980*/  IMAD.WIDE R4, R0, 0x4, R26 ;  /* 0x0000000400047825 */ /* 0x002fc800078e021a */
[----:B------:R-:W-:Y:S01]  /*0990*/  FFMA R16, R28, R7, R16 ;  /* 0x000000071c107223 */ /* 0x000fe20000000010 */
[----:B--2---:R-:W-:Y:S01]  /*09a0*/  IMAD.WIDE R26, R0, 0x4, R14 ;  /* 0x00000004001a7825 */ /* 0x004fe200078e020e */
[----:B------:R-:W2:Y:S03]  /*09b0*/  LDG.E.EL.128 R4, desc[UR4][R4.64] ;  /* 0x0000000404047981 */ /* 0x000ea6000c2e1d00 */
[----:B------:R-:W-:Y:S01]  /*09c0*/  FFMA R25, R20, R25, R24 ;  /* 0x0000001914197223 */ /* 0x000fe20000000018 */
[----:B0-----:R-:W-:-:S04]  /*09d0*/  IMAD.WIDE R14, R0, 0x4, R8 ;  /* 0x00000004000e7825 */ /* 0x001fc800078e0208 */
[----:B----4-:R-:W-:Y:S01]  /*09e0*/  FADD R32, R32, 9.9999997473787516356e-06 ;  /* 0x3727c5ac20207421 */ /* 0x010fe20000000000 */
[----:B------:R-:W-:Y:S01]  /*09f0*/  FADD R33, R33, 9.9999997473787516356e-06 ;  /* 0x3727c5ac21217421 */ /* 0x000fe20000000000 */
[----:B------:R-:W-:Y:S02]  /*0a00*/  FADD R34, R34, 9.9999997473787516356e-06 ;  /* 0x3727c5ac22227421 */ /* 0x000fe40000000000 */
[----:B------:R-:W0:Y:S08]  /*0a10*/  MUFU.SQRT R10, R32 ;  /* 0x00000020000a7308 */ /* 0x000e300000002000 */
[----:B------:R-:W1:Y:S08]  /*0a20*/  MUFU.SQRT R11, R33 ;  /* 0x00000021000b7308 */ /* 0x000e700000002000 */
[----:B------:R-:W3:Y:S01]  /*0a30*/  MUFU.SQRT R12, R34 ;  /* 0x00000022000c7308 */ /* 0x000ee20000002000 */
[----:B0-----:R-:W-:-:S02]  /*0a40*/  FSETP.GT.AND P4, PT, R10, 8.50705917302346158658e+37, PT ;  /* 0x7e8000000a00780b */ /* 0x001fc40003f84000 */
[----:B------:R-:W-:Y:S02]  /*0a50*/  FSETP.GEU.AND P1, PT, R10, 1.175494350822287508e-38, PT ;  /* 0x008000000a00780b */ /* 0x000fe40003f2e000 */
[C---:B-1----:R-:W-:Y:S02]  /*0a60*/  FSETP.GT.AND P3, PT, R11.reuse, 8.50705917302346158658e+37, PT ;  /* 0x7e8000000b00780b */ /* 0x042fe40003f64000 */
[----:B------:R-:W-:Y:S02]  /*0a70*/  FSETP.GEU.AND P0, PT, R11, 1.175494350822287508e-38, PT ;  /* 0x008000000b00780b */ /* 0x000fe40003f0e000 */
[C---:B---3--:R-:W-:Y:S02]  /*0a80*/  FSETP.GT.AND P2, PT, R12.reuse, 8.50705917302346158658e+37, PT ;  /* 0x7e8000000c00780b */ /* 0x048fe40003f44000 */
[----:B------:R-:W-:-:S03]  /*0a90*/  FSETP.GEU.AND P6, PT, R12, 1.175494350822287508e-38, PT ;  /* 0x008000000c00780b */ /* 0x000fc60003fce000 */
[----:B------:R-:W-:-:S04]  /*0aa0*/  @P4 FMUL R10, R10, 0.25 ;  /* 0x3e8000000a0a4820 */ /* 0x000fc80000400000 */
[----:B------:R-:W-:Y:S01]  /*0ab0*/  @P3 FMUL R11, R11, 0.25 ;  /* 0x3e8000000b0b3820 */ /* 0x000fe20000400000 */
[----:B------:R-:W-:-:S03]  /*0ac0*/  @!P1 FMUL R10, R10, 16777216 ;  /* 0x4b8000000a0a9820 */ /* 0x000fc60000400000 */
[----:B------:R-:W-:Y:S01]  /*0ad0*/  @!P0 FMUL R11, R11, 16777216 ;  /* 0x4b8000000b0b8820 */ /* 0x000fe20000400000 */
[----:B------:R-:W-:-:S04]  /*0ae0*/  @P2 FMUL R12, R12, 0.25 ;  /* 0x3e8000000c0c2820 */ /* 0x000fc80000400000 */
[----:B------:R-:W-:Y:S01]  /*0af0*/  @!P6 FMUL R12, R12, 16777216 ;  /* 0x4b8000000c0ce820 */ /* 0x000fe20000400000 */
[----:B------:R-:W0:Y:S01]  /*0b00*/  MUFU.RCP R10, R10 ;  /* 0x0000000a000a7308 */ /* 0x000e220000001000 */
[C---:B------:R-:W-:Y:S02]  /*0b10*/  FSEL R9, R3.reuse, 1, P4 ;  /* 0x3f80000003097808 */ /* 0x040fe40002000000 */
[----:B------:R-:W-:-:S05]  /*0b20*/  FSEL R8, R3, 1, P2 ;  /* 0x3f80000003087808 */ /* 0x000fca0001000000 */
[----:B------:R-:W1:Y:S01]  /*0b30*/  MUFU.RCP R11, R11 ;  /* 0x0000000b000b7308 */ /* 0x000e620000001000 */
[----:B------:R-:W-:-:S07]  /*0b40*/  FSEL R20, R3, 1, P3 ;  /* 0x3f80000003147808 */ /* 0x000fce0001800000 */
[----:B------:R3:W4:Y:S01]  /*0b50*/  MUFU.RCP R21, R12 ;  /* 0x0000000c00157308 */ /* 0x0007220000001000 */
[----:B------:R-:W-:Y:S01]  /*0b60*/  @!P1 FMUL R9, R9, 16777216 ;  /* 0x4b80000009099820 */ /* 0x000fe20000400000 */
[----:B------:R-:W-:Y:S01]  /*0b70*/  @!P6 FMUL R8, R8, 16777216 ;  /* 0x4b8000000808e820 */ /* 0x000fe20000400000 */
[----:B------:R-:W-:Y:S02]  /*0b80*/  @!P0 FMUL R20, R20, 16777216 ;  /* 0x4b80000014148820 */ /* 0x000fe40000400000 */
[----:B0-----:R-:W-:Y:S02]  /*0b90*/  FMUL R0, R10, R9 ;  /* 0x000000090a007220 */ /* 0x001fe40000400000 */
[----:B-1----:R-:W-:Y:S01]  /*0ba0*/  FMUL R20, R11, R20 ;  /* 0x000000140b147220 */ /* 0x002fe20000400000 */
[----:B---3--:R-:W3:Y:S01]  /*0bb0*/  LDG.E.EL.128 R12, desc[UR4][R14.64] ;  /* 0x000000040e0c7981 */ /* 0x008ee2000c2e1d00 */
[----:B----4-:R-:W-:-:S03]  /*0bc0*/  FMUL R21, R21, R8 ;  /* 0x0000000815157220 */ /* 0x010fc60000400000 */
[----:B------:R2:W3:Y:S01]  /*0bd0*/  LDG.E.EL.128 R8, desc[UR4][R26.64] ;  /* 0x000000041a087981 */ /* 0x0004e2000c2e1d00 */
[----:B------:R-:W-:-:S04]  /*0be0*/  FADD R35, R35, 9.9999997473787516356e-06 ;  /* 0x3727c5ac23237421 */ /* 0x000fc80000000000 */
[----:B------:R-:W0:Y:S02]  /*0bf0*/  MUFU.SQRT R28, R35 ;  /* 0x00000023001c7308 */ /* 0x000e240000002000 */
[C---:B0-----:R-:W-:Y:S02]  /*0c00*/  FSETP.GT.AND P0, PT, R28.reuse, 8.50705917302346158658e+37, PT ;  /* 0x7e8000001c00780b */ /* 0x041fe40003f04000 */
[----:B------:R-:W-:Y:S01]  /*0c10*/  FSETP.GEU.AND P1, PT, R28, 1.175494350822287508e-38, PT ;  /* 0x008000001c00780b */ /* 0x000fe20003f2e000 */
[----:B------:R-:W-:Y:S01]  /*0c20*/  FADD R18, R23, R18 ;  /* 0x0000001217127221 */ /* 0x000fe20000000000 */
[----:B------:R-:W-:Y:S01]  /*0c30*/  FADD R17, R22, R17 ;  /* 0x0000001116117221 */ /* 0x000fe20000000000 */
[----:B------:R-:W-:Y:S01]  /*0c40*/  FADD R16, R25, R16 ;  /* 0x0000001019107221 */ /* 0x000fe20000000000 */
[----:B------:R-:W0:Y:S07]  /*0c50*/  LDC.64 R22, c[0x0][0x280] ;  /* 0x0000a000ff167b82 */ /* 0x000e2e0000000a00 */
[----:B------:R-:W-:Y:S01]  /*0c60*/  @P0 FMUL R28, R28, 0.25 ;  /* 0x3e8000001c1c0820 */ /* 0x000fe20000400000 */
[----:B------:R-:W1:Y:S03]  /*0c70*/  LDC.64 R24, c[0x0][0x290] ;  /* 0x0000a400ff187b82 */ /* 0x000e660000000a00 */
[----:B------:R-:W-:-:S06]  /*0c80*/  @!P1 FMUL R28, R28, 16777216 ;  /* 0x4b8000001c1c9820 */ /* 0x000fcc0000400000 */
[----:B------:R-:W4:Y:S01]  /*0c90*/  MUFU.RCP R28, R28 ;  /* 0x0000001c001c7308 */ /* 0x000f220000001000 */
[----:B------:R-:W-:Y:S01]  /*0ca0*/  FSEL R3, R3, 1, P0 ;  /* 0x3f80000003037808 */ /* 0x000fe20000000000 */
[----:B------:R-:W-:-:S04]  /*0cb0*/  FADD R19, R30, R19 ;  /* 0x000000131e137221 */ /* 0x000fc80000000000 */
[----:B------:R-:W-:Y:S01]  /*0cc0*/  @!P1 FMUL R3, R3, 16777216 ;  /* 0x4b80000003039820 */ /* 0x000fe20000400000 */
[----:B--2---:R-:W-:Y:S01]  /*0cd0*/  FADD R27, -R4, R16 ;  /* 0x00000010041b7221 */ /* 0x004fe20000000100 */
[----:B------:R-:W-:Y:S01]  /*0ce0*/  FADD R5, -R5, R17 ;  /* 0x0000001105057221 */ /* 0x000fe20000000100 */
[----:B------:R-:W-:Y:S02]  /*0cf0*/  FADD R6, -R6, R18 ;  /* 0x0000001206067221 */ /* 0x000fe40000000100 */
[----:B------:R-:W-:Y:S01]  /*0d00*/  FMUL R27, R27, R0 ;  /* 0x000000001b1b7220 */ /* 0x000fe20000400000 */
[----:B------:R-:W-:Y:S01]  /*0d10*/  FADD R0, -R7, R19 ;  /* 0x0000001307007221 */ /* 0x000fe20000000100 */
[----:B----4-:R-:W-:Y:S01]  /*0d20*/  FMUL R3, R28, R3 ;  /* 0x000000031c037220 */ /* 0x010fe20000400000 */
[----:B------:R-:W-:Y:S01]  /*0d30*/  IADD3 R4, P0, R2, UR6, RZ ;  /* 0x0000000602047c10 */ /* 0x000fe2000ff1e0ff */
[----:B------:R-:W-:Y:S01]  /*0d40*/  FMUL R20, R5, R20 ;  /* 0x0000001405147220 */ /* 0x000fe20000400000 */
[----:B------:R-:W-:Y:S01]  /*0d50*/  FMUL R21, R6, R21 ;  /* 0x0000001506157220 */ /* 0x000fe20000400000 */
[----:B------:R-:W-:Y:S01]  /*0d60*/  FMUL R0, R0, R3 ;  /* 0x0000000300007220 */ /* 0x000fe20000400000 */
[C---:B0-----:R-:W-:Y:S01]  /*0d70*/  IMAD.WIDE R22, R2.reuse, 0x4, R22 ;  /* 0x0000000402167825 */ /* 0x041fe200078e0216 */
[----:B------:R-:W-:-:S03]  /*0d80*/  LEA.HI.X.SX32 R5, R2, UR7, 0x1, P0 ;  /* 0x0000000702057c11 */ /* 0x000fc600080f0eff */
[----:B-1----:R-:W-:Y:S01]  /*0d90*/  IMAD.WIDE R24, R2, 0x4, R24 ;  /* 0x0000000402187825 */ /* 0x002fe200078e0218 */
[----:B------:R-:W-:Y:S04]  /*0da0*/  STG.E.128 desc[UR4][R22.64], R16 ;  /* 0x0000001016007986 */ /* 0x000fe8000c101d04 */
[----:B------:R-:W-:Y:S01]  /*0db0*/  STG.E desc[UR4][R4.64], RZ ;  /* 0x000000ff04007986 */ /* 0x000fe2000c101904 */
[----:B---3--:R-:W-:Y:S01]  /*0dc0*/  FFMA R8, R8, R27, R12 ;  /* 0x0000001b08087223 */ /* 0x008fe2000000000c */
[----:B------:R-:W-:Y:S01]  /*0dd0*/  FFMA R9, R9, R20, R13 ;  /* 0x0000001409097223 */ /* 0x000fe2000000000d */
[----:B------:R-:W-:Y:S01]  /*0de0*/  FFMA R10, R10, R21, R14 ;  /* 0x000000150a0a7223 */ /* 0x000fe2000000000e */
[----:B------:R-:W-:-:S05]  /*0df0*/  FFMA R11, R11, R0, R15 ;  /* 0x000000000b0b7223 */ /* 0x000fca000000000f */
[----:B------:R-:W-:Y:S01]  /*0e00*/  STG.E.128 desc[UR4][R24.64], R8 ;  /* 0x0000000818007986 */ /* 0x000fe2000c101d04 */
[----:B------:R-:W-:Y:S05]  /*0e10*/  EXIT ;  /* 0x000000000000794d */ /* 0x000fea0003800000 */
.L_x_0:
[----:B------:R-:W-:-:S00]  /*0e20*/  BRA `(.L_x_0) ;  /* 0xfffffffc00fc7947 */ /* 0x000fc0000383ffff */
[----:B------:R-:W-:-:S00]  /*0e30*/  NOP ;  /* 0x0000000000007918 */ /* 0x000fc00000000000 */
        /* <DEDUP_REMOVED lines=12> */
.L_x_1:


//--------------------- .nv.global.init           --------------------------
	.section	.nv.global.init,"aw",@progbits
.nv.global.init:
	.type		_$_str,@object
	.size		_$_str,(_$_str_$_2 - _$_str)
_$_str:
        /*0000*/ 	.byte	0x5f, 0x5f, 0x43, 0x55, 0x44, 0x41, 0x5f, 0x46, 0x54, 0x5a, 0x00
	.type		_$_str_$_2,@object
	.size		_$_str_$_2,(.L_1 - _$_str_$_2)
_$_str_$_2:
        /*000b*/ 	.byte	0x5f, 0x5f, 0x43, 0x55, 0x44, 0x41, 0x5f, 0x50, 0x52, 0x45, 0x43, 0x5f, 0x53, 0x51, 0x52, 0x54
        /*001b*/ 	.byte	0x00
.L_1:


//--------------------- .nv.constant0.triton_poi_fused__native_batch_norm_legit_no_training_add_max_pool2d_with_indices_13 --------------------------
	.section	.nv.constant0.triton_poi_fused__native_batch_norm_legit_no_training_add_max_pool2d_with_indices_13,"a",@progbits
	.sectionflags	@""
	.align	4
.nv.constant0.triton_poi_fused__native_batch_norm_legit_no_training_add_max_pool2d_with_indices_13:
	.zero		668
